//
// Generated by NVIDIA NVVM Compiler
//
// Compiler Build ID: CL-36424714
// Cuda compilation tools, release 13.0, V13.0.88
// Based on NVVM 20.0.0
//

.version 9.0
.target sm_100
.address_size 64

	// .globl	_Z8doThingsP6Matrix
.extern .func  (.param .b32 func_retval0) vprintf
(
	.param .b64 vprintf_param_0,
	.param .b64 vprintf_param_1
)
;
.global .align 1 .b8 $str[2] = {63};
.global .align 1 .b8 $str$1[5] = {45, 37, 102, 45};
.global .align 1 .b8 $str$2[2] = {10};

.visible .entry _Z8doThingsP6Matrix(
	.param .u64 .ptr .align 1 _Z8doThingsP6Matrix_param_0
)
{
	.local .align 8 .b8 	__local_depot0[8];
	.reg .b64 	%SP;
	.reg .b64 	%SPL;
	.reg .b32 	%r<17>;
	.reg .b32 	%f<7>;
	.reg .b64 	%rd<20>;
	.reg .b64 	%fd<6>;

	mov.u64 	%SPL, __local_depot0;
	cvta.local.u64 	%SP, %SPL;
	ld.param.u64 	%rd1, [_Z8doThingsP6Matrix_param_0];
	cvta.to.global.u64 	%rd2, %rd1;
	mov.u64 	%rd3, $str;
	cvta.global.u64 	%rd4, %rd3;
	{ // callseq 0, 0
	.param .b64 param0;
	st.param.b64 	[param0], %rd4;
	.param .b64 param1;
	st.param.b64 	[param1], 0;
	.param .b32 retval0;
	call.uni (retval0), 
	vprintf, 
	(
	param0, 
	param1
	);
	ld.param.b32 	%r1, [retval0];
	} // callseq 0
	mov.u32 	%r3, %ctaid.x;
	mul.wide.u32 	%rd5, %r3, 16;
	add.s64 	%rd6, %rd2, %rd5;
	add.u64 	%rd7, %SP, 0;
	add.u64 	%rd8, %SPL, 0;
	ld.global.u64 	%rd9, [%rd6+8];
	ld.f32 	%f1, [%rd9];
	cvt.f64.f32 	%fd1, %f1;
	st.local.f64 	[%rd8], %fd1;
	mov.u64 	%rd10, $str$1;
	cvta.global.u64 	%rd11, %rd10;
	{ // callseq 1, 0
	.param .b64 param0;
	st.param.b64 	[param0], %rd11;
	.param .b64 param1;
	st.param.b64 	[param1], %rd7;
	.param .b32 retval0;
	call.uni (retval0), 
	vprintf, 
	(
	param0, 
	param1
	);
	ld.param.b32 	%r4, [retval0];
	} // callseq 1
	ld.global.u64 	%rd12, [%rd6+8];
	ld.f32 	%f2, [%rd12+4];
	cvt.f64.f32 	%fd2, %f2;
	st.local.f64 	[%rd8], %fd2;
	{ // callseq 2, 0
	.param .b64 param0;
	st.param.b64 	[param0], %rd11;
	.param .b64 param1;
	st.param.b64 	[param1], %rd7;
	.param .b32 retval0;
	call.uni (retval0), 
	vprintf, 
	(
	param0, 
	param1
	);
	ld.param.b32 	%r6, [retval0];
	} // callseq 2
	ld.global.u64 	%rd13, [%rd6+8];
	ld.f32 	%f3, [%rd13+8];
	cvt.f64.f32 	%fd3, %f3;
	st.local.f64 	[%rd8], %fd3;
	{ // callseq 3, 0
	.param .b64 param0;
	st.param.b64 	[param0], %rd11;
	.param .b64 param1;
	st.param.b64 	[param1], %rd7;
	.param .b32 retval0;
	call.uni (retval0), 
	vprintf, 
	(
	param0, 
	param1
	);
	ld.param.b32 	%r8, [retval0];
	} // callseq 3
	ld.global.u64 	%rd14, [%rd6+8];
	ld.f32 	%f4, [%rd14+12];
	cvt.f64.f32 	%fd4, %f4;
	st.local.f64 	[%rd8], %fd4;
	{ // callseq 4, 0
	.param .b64 param0;
	st.param.b64 	[param0], %rd11;
	.param .b64 param1;
	st.param.b64 	[param1], %rd7;
	.param .b32 retval0;
	call.uni (retval0), 
	vprintf, 
	(
	param0, 
	param1
	);
	ld.param.b32 	%r10, [retval0];
	} // callseq 4
	ld.global.u64 	%rd15, [%rd6+8];
	ld.f32 	%f5, [%rd15+16];
	cvt.f64.f32 	%fd5, %f5;
	st.local.f64 	[%rd8], %fd5;
	{ // callseq 5, 0
	.param .b64 param0;
	st.param.b64 	[param0], %rd11;
	.param .b64 param1;
	st.param.b64 	[param1], %rd7;
	.param .b32 retval0;
	call.uni (retval0), 
	vprintf, 
	(
	param0, 
	param1
	);
	ld.param.b32 	%r12, [retval0];
	} // callseq 5
	mov.u64 	%rd16, $str$2;
	cvta.global.u64 	%rd17, %rd16;
	{ // callseq 6, 0
	.param .b64 param0;
	st.param.b64 	[param0], %rd17;
	.param .b64 param1;
	st.param.b64 	[param1], 0;
	.param .b32 retval0;
	call.uni (retval0), 
	vprintf, 
	(
	param0, 
	param1
	);
	ld.param.b32 	%r14, [retval0];
	} // callseq 6
	add.s32 	%r16, %r3, 42;
	cvt.rn.f32.u32 	%f6, %r16;
	ld.global.u64 	%rd18, [%rd6+8];
	st.f32 	[%rd18], %f6;
	ld.global.u64 	%rd19, [%rd6+8];
	st.f32 	[%rd19+12], %f6;
	ret;

}


// ===== COMPILED SASS (sm_100) =====

	.target	sm_100

	.elftype	@"ET_EXEC"


//--------------------- .note.nv.tkinfo           --------------------------
	.section	.note.nv.tkinfo,"",@"SHT_NOTE"
	.sectionflags	@"SHF_NOTE_NV_TKINFO"
	.tkinfo
        /*0018*/ 	.word	0x00000002
        /*0030*/ 	.string	""
        /*0030*/ 	.string	"ptxas"
        /*0030*/ 	.string	"Cuda compilation tools, release 13.0, V13.0.88"
        /*0030*/ 	.string	"Build cuda_13.0.r13.0/compiler.36424714_0"
        /*0030*/ 	.string	"-arch sm_100 -m 64 "



//--------------------- .note.nv.cuinfo           --------------------------
	.section	.note.nv.cuinfo,"",@"SHT_NOTE"
	.sectionflags	@"SHF_NOTE_NV_CUINFO"
        /*0018*/ 	.short	0x0002
        /*001a*/ 	.short	0x0064
        /*001c*/ 	.short	0x0082
	.zero		2


//--------------------- .nv.info                  --------------------------
	.section	.nv.info,"",@"SHT_CUDA_INFO"
	.align	4


	//----- nvinfo : EIATTR_REGCOUNT
	.align		4
        /*0000*/ 	.byte	0x04, 0x2f
        /*0002*/ 	.short	(.L_4 - .L_3)
	.align		4
.L_3:
        /*0004*/ 	.word	index@(_Z8doThingsP6Matrix)
        /*0008*/ 	.word	0x00000019


	//----- nvinfo : EIATTR_FRAME_SIZE
	.align		4
.L_4:
        /*000c*/ 	.byte	0x04, 0x11
        /*000e*/ 	.short	(.L_6 - .L_5)
	.align		4
.L_5:
        /*0010*/ 	.word	index@(_Z8doThingsP6Matrix)
        /*0014*/ 	.word	0x00000008


	//----- nvinfo : EIATTR_MIN_STACK_SIZE
	.align		4
.L_6:
        /*0018*/ 	.byte	0x04, 0x12
        /*001a*/ 	.short	(.L_8 - .L_7)
	.align		4
.L_7:
        /*001c*/ 	.word	index@(_Z8doThingsP6Matrix)
        /*0020*/ 	.word	0x00000008
.L_8:


//--------------------- .nv.compat                --------------------------
	.section	.nv.compat,"",@"SHT_CUDA_COMPAT_INFO"
	.align	4
        /*0000*/ 	.byte	0x02, 0x09, 0x00, 0x00, 0x02, 0x02, 0x01, 0x00, 0x02, 0x05, 0x05, 0x00, 0x03, 0x07, 0x01, 0x01
        /*0010*/ 	.byte	0x02, 0x03, 0x00, 0x00, 0x02, 0x06, 0x01, 0x00, 0x04, 0x0b, 0x08, 0x00, 0x09, 0x00, 0x00, 0x00
        /*0020*/ 	.byte	0x00, 0x00, 0x00, 0x00


//--------------------- .nv.info._Z8doThingsP6Matrix --------------------------
	.section	.nv.info._Z8doThingsP6Matrix,"",@"SHT_CUDA_INFO"
	.sectionflags	@""
	.align	4


	//----- nvinfo : EIATTR_CUDA_API_VERSION
	.align		4
        /*0000*/ 	.byte	0x04, 0x37
        /*0002*/ 	.short	(.L_10 - .L_9)
.L_9:
        /*0004*/ 	.word	0x00000082


	//----- nvinfo : EIATTR_KPARAM_INFO
	.align		4
.L_10:
        /*0008*/ 	.byte	0x04, 0x17
        /*000a*/ 	.short	(.L_12 - .L_11)
.L_11:
        /*000c*/ 	.word	0x00000000
        /*0010*/ 	.short	0x0000
        /*0012*/ 	.short	0x0000
        /*0014*/ 	.byte	0x00, 0xf5, 0x21, 0x00


	//----- nvinfo : EIATTR_SPARSE_MMA_MASK
	.align		4
.L_12:
        /*0018*/ 	.byte	0x03, 0x50
        /*001a*/ 	.short	0x0000


	//----- nvinfo : EIATTR_MAXREG_COUNT
	.align		4
        /*001c*/ 	.byte	0x03, 0x1b
        /*001e*/ 	.short	0x00ff


	//----- nvinfo : EIATTR_EXTERNS
	.align		4
        /*0020*/ 	.byte	0x04, 0x0f
        /*0022*/ 	.short	(.L_14 - .L_13)


	//   ....[0]....
	.align		4
.L_13:
        /*0024*/ 	.word	index@(vprintf)


	//----- nvinfo : EIATTR_MERCURY_ISA_VERSION
	.align		4
.L_14:
        /*0028*/ 	.byte	0x03, 0x5f
        /*002a*/ 	.short	0x0101


	//----- nvinfo : EIATTR_VRC_CTA_INIT_COUNT
	.align		4
        /*002c*/ 	.byte	0x02, 0x4a
	.zero		1
	.zero		1


	//----- nvinfo : EIATTR_SYSCALL_OFFSETS
	.align		4
        /*0030*/ 	.byte	0x04, 0x46
        /*0032*/ 	.short	(.L_16 - .L_15)


	//   ....[0]....
.L_15:
        /*0034*/ 	.word	0x000000e0


	//   ....[1]....
        /*0038*/ 	.word	0x000001d0


	//   ....[2]....
        /*003c*/ 	.word	0x00000290


	//   ....[3]....
        /*0040*/ 	.word	0x00000350


	//   ....[4]....
        /*0044*/ 	.word	0x00000410


	//   ....[5]....
        /*0048*/ 	.word	0x000004d0


	//   ....[6]....
        /*004c*/ 	.word	0x00000540


	//----- nvinfo : EIATTR_EXIT_INSTR_OFFSETS
	.align		4
.L_16:
        /*0050*/ 	.byte	0x04, 0x1c
        /*0052*/ 	.short	(.L_18 - .L_17)


	//   ....[0]....
.L_17:
        /*0054*/ 	.word	0x000005b0


	//----- nvinfo : EIATTR_CBANK_PARAM_SIZE
	.align		4
.L_18:
        /*0058*/ 	.byte	0x03, 0x19
        /*005a*/ 	.short	0x0008


	//----- nvinfo : EIATTR_PARAM_CBANK
	.align		4
        /*005c*/ 	.byte	0x04, 0x0a
        /*005e*/ 	.short	(.L_20 - .L_19)
	.align		4
.L_19:
        /*0060*/ 	.word	index@(.nv.constant0._Z8doThingsP6Matrix)
        /*0064*/ 	.short	0x0380
        /*0066*/ 	.short	0x0008


	//----- nvinfo : EIATTR_SW_WAR
	.align		4
.L_20:
        /*0068*/ 	.byte	0x04, 0x36
        /*006a*/ 	.short	(.L_22 - .L_21)
.L_21:
        /*006c*/ 	.word	0x00000008
.L_22:


//--------------------- .nv.callgraph             --------------------------
	.section	.nv.callgraph,"",@"SHT_CUDA_CALLGRAPH"
	.align	4
	.sectionentsize	8
	.align		4
        /*0000*/ 	.word	0x00000000
	.align		4
        /*0004*/ 	.word	0xffffffff
	.align		4
        /*0008*/ 	.word	index@(_Z8doThingsP6Matrix)
	.align		4
        /*000c*/ 	.word	index@(vprintf)
	.align		4
        /*0010*/ 	.word	0x00000000
	.align		4
        /*0014*/ 	.word	0xfffffffe
	.align		4
        /*0018*/ 	.word	0x00000000
	.align		4
        /*001c*/ 	.word	0xfffffffd
	.align		4
        /*0020*/ 	.word	0x00000000
	.align		4
        /*0024*/ 	.word	0xfffffffc


//--------------------- .nv.constant4             --------------------------
	.section	.nv.constant4,"a",@progbits
	.align	8
	.align		8
.nv.constant4:
        /*0000*/ 	.dword	vprintf
	.align		8
        /*0008*/ 	.dword	$str
	.align		8
        /*0010*/ 	.dword	$str$1
	.align		8
        /*0018*/ 	.dword	$str$2


//--------------------- .text._Z8doThingsP6Matrix --------------------------
	.section	.text._Z8doThingsP6Matrix,"ax",@progbits
	.align	128
        .global         _Z8doThingsP6Matrix
        .type           _Z8doThingsP6Matrix,@function
        .size           _Z8doThingsP6Matrix,(.L_x_8 - _Z8doThingsP6Matrix)
        .other          _Z8doThingsP6Matrix,@"STO_CUDA_ENTRY STV_DEFAULT"
_Z8doThingsP6Matrix:
.text._Z8doThingsP6Matrix:
[----:B------:R-:W0:Y:S01]  /*0000*/  LDC R1, c[0x0][0x37c] ;  /* 0x0000df00ff017b82 */ /* 0x000e220000000800 */
[----:B------:R-:W-:Y:S01]  /*0010*/  MOV R2, 0x0 ;  /* 0x0000000000027802 */ /* 0x000fe20000000f00 */
[----:B------:R-:W1:Y:S01]  /*0020*/  LDCU UR4, c[0x0][0x2f8] ;  /* 0x00005f00ff0477ac */ /* 0x000e620008000800 */
[----:B0-----:R-:W-:Y:S01]  /*0030*/  VIADD R1, R1, 0xfffffff8 ;  /* 0xfffffff801017836 */ /* 0x001fe20000000000 */
[----:B------:R-:W-:-:S04]  /*0040*/  CS2R R6, SRZ ;  /* 0x0000000000067805 */ /* 0x000fc8000001ff00 */
[----:B------:R0:W2:Y:S01]  /*0050*/  LDC.64 R8, c[0x4][R2] ;  /* 0x0100000002087b82 */ /* 0x0000a20000000a00 */
[----:B------:R-:W3:Y:S01]  /*0060*/  LDCU.64 UR6, c[0x4][0x8] ;  /* 0x01000100ff0677ac */ /* 0x000ee20008000a00 */
[----:B------:R-:W4:Y:S01]  /*0070*/  LDCU UR5, c[0x0][0x2fc] ;  /* 0x00005f80ff0577ac */ /* 0x000f220008000800 */
[----:B------:R-:W0:Y:S01]  /*0080*/  LDCU.64 UR36, c[0x0][0x358] ;  /* 0x00006b00ff2477ac */ /* 0x000e220008000a00 */
[----:B-1----:R-:W-:Y:S01]  /*0090*/  IADD3 R18, P0, PT, R1, UR4, RZ ;  /* 0x0000000401127c10 */ /* 0x002fe2000ff1e0ff */
[----:B---3--:R-:W-:Y:S02]  /*00a0*/  IMAD.U32 R4, RZ, RZ, UR6 ;  /* 0x00000006ff047e24 */ /* 0x008fe4000f8e00ff */
[----:B------:R-:W-:Y:S01]  /*00b0*/  IMAD.U32 R5, RZ, RZ, UR7 ;  /* 0x00000007ff057e24 */ /* 0x000fe2000f8e00ff */
[----:B0---4-:R-:W-:-:S09]  /*00c0*/  IADD3.X R19, PT, PT, RZ, UR5, RZ, P0, !PT ;  /* 0x00000005ff137c10 */ /* 0x011fd200087fe4ff */
[----:B------:R-:W-:-:S07]  /*00d0*/  LEPC R20, `(.L_x_0) ;  /* 0x000000001014794e */ /* 0x000fce0000000000 */
[----:B--2---:R-:W-:Y:S05]  /*00e0*/  CALL.ABS.NOINC R8 ;  /* 0x0000000008007343 */ /* 0x004fea0003c00000 */
.L_x_0:
[----:B------:R-:W0:Y:S01]  /*00f0*/  S2R R22, SR_CTAID.X ;  /* 0x0000000000167919 */ /* 0x000e220000002500 */
[----:B------:R-:W0:Y:S01]  /*0100*/  LDC.64 R16, c[0x0][0x380] ;  /* 0x0000e000ff107b82 */ /* 0x000e220000000a00 */
[----:B------:R-:W1:Y:S01]  /*0110*/  LDCU.64 UR4, c[0x4][0x10] ;  /* 0x01000200ff0477ac */ /* 0x000e620008000a00 */
[----:B0-----:R-:W-:-:S05]  /*0120*/  IMAD.WIDE.U32 R16, R22, 0x10, R16 ;  /* 0x0000001016107825 */ /* 0x001fca00078e0010 */
[----:B------:R-:W2:Y:S04]  /*0130*/  LDG.E.64 R8, desc[UR36][R16.64+0x8] ;  /* 0x0000082410087981 */ /* 0x000ea8000c1e1b00 */
[----:B--2---:R-:W2:Y:S01]  /*0140*/  LD.E R8, desc[UR36][R8.64] ;  /* 0x0000002408087980 */ /* 0x004ea2000c101900 */
[----:B------:R0:W3:Y:S01]  /*0150*/  LDC.64 R12, c[0x4][R2] ;  /* 0x01000000020c7b82 */ /* 0x0000e20000000a00 */
[----:B-1----:R-:W-:Y:S01]  /*0160*/  IMAD.U32 R4, RZ, RZ, UR4 ;  /* 0x00000004ff047e24 */ /* 0x002fe2000f8e00ff */
[----:B------:R-:W-:Y:S01]  /*0170*/  MOV R6, R18 ;  /* 0x0000001200067202 */ /* 0x000fe20000000f00 */
[----:B------:R-:W-:Y:S02]  /*0180*/  IMAD.U32 R5, RZ, RZ, UR5 ;  /* 0x00000005ff057e24 */ /* 0x000fe4000f8e00ff */
[----:B------:R-:W-:Y:S01]  /*0190*/  IMAD.MOV.U32 R7, RZ, RZ, R19 ;  /* 0x000000ffff077224 */ /* 0x000fe200078e0013 */
[----:B--2---:R-:W1:Y:S02]  /*01a0*/  F2F.F64.F32 R10, R8 ;  /* 0x00000008000a7310 */ /* 0x004e640000201800 */
[----:B-1-3--:R0:W-:Y:S04]  /*01b0*/  STL.64 [R1], R10 ;  /* 0x0000000a01007387 */ /* 0x00a1e80000100a00 */
[----:B------:R-:W-:-:S07]  /*01c0*/  LEPC R20, `(.L_x_1) ;  /* 0x000000001014794e */ /* 0x000fce0000000000 */
[----:B0-----:R-:W-:Y:S05]  /*01d0*/  CALL.ABS.NOINC R12 ;  /* 0x000000000c007343 */ /* 0x001fea0003c00000 */
.L_x_1:
[----:B------:R-:W2:Y:S01]  /*01e0*/  LDG.E.64 R8, desc[UR36][R16.64+0x8] ;  /* 0x0000082410087981 */ /* 0x000ea2000c1e1b00 */
[----:B------:R-:W0:Y:S03]  /*01f0*/  LDCU.64 UR4, c[0x4][0x10] ;  /* 0x01000200ff0477ac */ /* 0x000e260008000a00 */
[----:B--2---:R-:W2:Y:S01]  /*0200*/  LD.E R8, desc[UR36][R8.64+0x4] ;  /* 0x0000042408087980 */ /* 0x004ea2000c101900 */
[----:B------:R1:W3:Y:S01]  /*0210*/  LDC.64 R12, c[0x4][R2] ;  /* 0x01000000020c7b82 */ /* 0x0002e20000000a00 */
[----:B0-----:R-:W-:Y:S01]  /*0220*/  IMAD.U32 R4, RZ, RZ, UR4 ;  /* 0x00000004ff047e24 */ /* 0x001fe2000f8e00ff */
[----:B------:R-:W-:Y:S01]  /*0230*/  MOV R5, UR5 ;  /* 0x0000000500057c02 */ /* 0x000fe20008000f00 */
[----:B------:R-:W-:Y:S02]  /*0240*/  IMAD.MOV.U32 R6, RZ, RZ, R18 ;  /* 0x000000ffff067224 */ /* 0x000fe400078e0012 */
[----:B------:R-:W-:Y:S01]  /*0250*/  IMAD.MOV.U32 R7, RZ, RZ, R19 ;  /* 0x000000ffff077224 */ /* 0x000fe200078e0013 */
[----:B--2---:R-:W0:Y:S02]  /*0260*/  F2F.F64.F32 R10, R8 ;  /* 0x00000008000a7310 */ /* 0x004e240000201800 */
[----:B0--3--:R1:W-:Y:S04]  /*0270*/  STL.64 [R1], R10 ;  /* 0x0000000a01007387 */ /* 0x0093e80000100a00 */
[----:B------:R-:W-:-:S07]  /*0280*/  LEPC R20, `(.L_x_2) ;  /* 0x000000001014794e */ /* 0x000fce0000000000 */
[----:B-1----:R-:W-:Y:S05]  /*0290*/  CALL.ABS.NOINC R12 ;  /* 0x000000000c007343 */ /* 0x002fea0003c00000 */
.L_x_2:
[----:B------:R-:W2:Y:S01]  /*02a0*/  LDG.E.64 R8, desc[UR36][R16.64+0x8] ;  /* 0x0000082410087981 */ /* 0x000ea2000c1e1b00 */
[----:B------:R-:W0:Y:S03]  /*02b0*/  LDCU.64 UR4, c[0x4][0x10] ;  /* 0x01000200ff0477ac */ /* 0x000e260008000a00 */
[----:B--2---:R-:W2:Y:S01]  /*02c0*/  LD.E R8, desc[UR36][R8.64+0x8] ;  /* 0x0000082408087980 */ /* 0x004ea2000c101900 */
[----:B------:R1:W3:Y:S01]  /*02d0*/  LDC.64 R12, c[0x4][R2] ;  /* 0x01000000020c7b82 */ /* 0x0002e20000000a00 */
[----:B0-----:R-:W-:Y:S01]  /*02e0*/  MOV R4, UR4 ;  /* 0x0000000400047c02 */ /* 0x001fe20008000f00 */
[----:B------:R-:W-:Y:S01]  /*02f0*/  IMAD.U32 R5, RZ, RZ, UR5 ;  /* 0x00000005ff057e24 */ /* 0x000fe2000f8e00ff */
[----:B------:R-:W-:Y:S01]  /*0300*/  MOV R7, R19 ;  /* 0x0000001300077202 */ /* 0x000fe20000000f00 */
[----:B------:R-:W-:Y:S01]  /*0310*/  IMAD.MOV.U32 R6, RZ, RZ, R18 ;  /* 0x000000ffff067224 */ /* 0x000fe200078e0012 */
[----:B--2---:R-:W0:Y:S02]  /*0320*/  F2F.F64.F32 R10, R8 ;  /* 0x00000008000a7310 */ /* 0x004e240000201800 */
[----:B0--3--:R1:W-:Y:S04]  /*0330*/  STL.64 [R1], R10 ;  /* 0x0000000a01007387 */ /* 0x0093e80000100a00 */
[----:B------:R-:W-:-:S07]  /*0340*/  LEPC R20, `(.L_x_3) ;  /* 0x000000001014794e */ /* 0x000fce0000000000 */
[----:B-1----:R-:W-:Y:S05]  /*0350*/  CALL.ABS.NOINC R12 ;  /* 0x000000000c007343 */ /* 0x002fea0003c00000 */
.L_x_3:
[----:B------:R-:W2:Y:S01]  /*0360*/  LDG.E.64 R8, desc[UR36][R16.64+0x8] ;  /* 0x0000082410087981 */ /* 0x000ea2000c1e1b00 */
[----:B------:R-:W0:Y:S03]  /*0370*/  LDCU.64 UR4, c[0x4][0x10] ;  /* 0x01000200ff0477ac */ /* 0x000e260008000a00 */
[----:B--2---:R-:W2:Y:S01]  /*0380*/  LD.E R8, desc[UR36][R8.64+0xc] ;  /* 0x00000c2408087980 */ /* 0x004ea2000c101900 */
[----:B------:R1:W3:Y:S01]  /*0390*/  LDC.64 R12, c[0x4][R2] ;  /* 0x01000000020c7b82 */ /* 0x0002e20000000a00 */
[----:B0-----:R-:W-:Y:S01]  /*03a0*/  IMAD.U32 R4, RZ, RZ, UR4 ;  /* 0x00000004ff047e24 */ /* 0x001fe2000f8e00ff */
[----:B------:R-:W-:Y:S01]  /*03b0*/  MOV R6, R18 ;  /* 0x0000001200067202 */ /* 0x000fe20000000f00 */
[----:B------:R-:W-:Y:S02]  /*03c0*/  IMAD.U32 R5, RZ, RZ, UR5 ;  /* 0x00000005ff057e24 */ /* 0x000fe4000f8e00ff */
[----:B------:R-:W-:Y:S01]  /*03d0*/  IMAD.MOV.U32 R7, RZ, RZ, R19 ;  /* 0x000000ffff077224 */ /* 0x000fe200078e0013 */
[----:B--2---:R-:W0:Y:S02]  /*03e0*/  F2F.F64.F32 R10, R8 ;  /* 0x00000008000a7310 */ /* 0x004e240000201800 */
[----:B0--3--:R1:W-:Y:S04]  /*03f0*/  STL.64 [R1], R10 ;  /* 0x0000000a01007387 */ /* 0x0093e80000100a00 */
[----:B------:R-:W-:-:S07]  /*0400*/  LEPC R20, `(.L_x_4) ;  /* 0x000000001014794e */ /* 0x000fce0000000000 */
[----:B-1----:R-:W-:Y:S05]  /*0410*/  CALL.ABS.NOINC R12 ;  /* 0x000000000c007343 */ /* 0x002fea0003c00000 */
.L_x_4:
        /* <DEDUP_REMOVED lines=12> */
.L_x_5:
[----:B------:R-:W0:Y:S01]  /*04e0*/  LDC.64 R2, c[0x4][R2] ;  /* 0x0100000002027b82 */ /* 0x000e220000000a00 */
[----:B------:R-:W1:Y:S01]  /*04f0*/  LDCU.64 UR4, c[0x4][0x18] ;  /* 0x01000300ff0477ac */ /* 0x000e620008000a00 */
[----:B------:R-:W-:Y:S02]  /*0500*/  CS2R R6, SRZ ;  /* 0x0000000000067805 */ /* 0x000fe4000001ff00 */
[----:B-1----:R-:W-:Y:S01]  /*0510*/  MOV R4, UR4 ;  /* 0x0000000400047c02 */ /* 0x002fe20008000f00 */
[----:B------:R-:W-:-:S07]  /*0520*/  IMAD.U32 R5, RZ, RZ, UR5 ;  /* 0x00000005ff057e24 */ /* 0x000fce000f8e00ff */
[----:B------:R-:W-:-:S07]  /*0530*/  LEPC R20, `(.L_x_6) ;  /* 0x000000001014794e */ /* 0x000fce0000000000 */
[----:B0-----:R-:W-:Y:S05]  /*0540*/  CALL.ABS.NOINC R2 ;  /* 0x0000000002007343 */ /* 0x001fea0003c00000 */
.L_x_6:
[----:B------:R-:W2:Y:S01]  /*0550*/  LDG.E.64 R2, desc[UR36][R16.64+0x8] ;  /* 0x0000082410027981 */ /* 0x000ea2000c1e1b00 */
[----:B------:R-:W-:-:S04]  /*0560*/  IADD3 R22, PT, PT, R22, 0x2a, RZ ;  /* 0x0000002a16167810 */ /* 0x000fc80007ffe0ff */
[----:B------:R-:W-:-:S05]  /*0570*/  I2FP.F32.U32 R7, R22 ;  /* 0x0000001600077245 */ /* 0x000fca0000201000 */
[----:B--2---:R-:W-:Y:S04]  /*0580*/  ST.E desc[UR36][R2.64], R7 ;  /* 0x0000000702007985 */ /* 0x004fe8000c101924 */
[----:B------:R-:W2:Y:S04]  /*0590*/  LDG.E.64 R4, desc[UR36][R16.64+0x8] ;  /* 0x0000082410047981 */ /* 0x000ea8000c1e1b00 */
[----:B--2---:R-:W-:Y:S01]  /*05a0*/  ST.E desc[UR36][R4.64+0xc], R7 ;  /* 0x00000c0704007985 */ /* 0x004fe2000c101924 */
[----:B------:R-:W-:Y:S05]  /*05b0*/  EXIT ;  /* 0x000000000000794d */ /* 0x000fea0003800000 */
.L_x_7:
[----:B------:R-:W-:-:S00]  /*05c0*/  BRA `(.L_x_7) ;  /* 0xfffffffc00fc7947 */ /* 0x000fc0000383ffff */
[----:B------:R-:W-:-:S00]  /*05d0*/  NOP ;  /* 0x0000000000007918 */ /* 0x000fc00000000000 */
        /* <DEDUP_REMOVED lines=10> */
.L_x_8:


//--------------------- .nv.global.init           --------------------------
	.section	.nv.global.init,"aw",@progbits
.nv.global.init:
	.type		$str$2,@object
	.size		$str$2,($str - $str$2)
$str$2:
        /*0000*/ 	.byte	0x0a, 0x00
	.type		$str,@object
	.size		$str,($str$1 - $str)
$str:
        /*0002*/ 	.byte	0x3f, 0x00
	.type		$str$1,@object
	.size		$str$1,(.L_1 - $str$1)
$str$1:
        /*0004*/ 	.byte	0x2d, 0x25, 0x66, 0x2d, 0x00
.L_1:


//--------------------- .nv.shared.reserved.0     --------------------------
	.section	.nv.shared.reserved.0,"aw",@nobits
	.weak		__nv_reservedSMEM_offset_0_alias
	.size		__nv_reservedSMEM_offset_0_alias, 0, 64
	.other		__nv_reservedSMEM_offset_0_alias,@"STO_CUDA_RESERVED_SHARED STV_DEFAULT"
__nv_reservedSMEM_offset_0_alias:
	.zero		0
	.zero		64


//--------------------- .nv.constant0._Z8doThingsP6Matrix --------------------------
	.section	.nv.constant0._Z8doThingsP6Matrix,"a",@progbits
	.sectionflags	@""
	.align	4
.nv.constant0._Z8doThingsP6Matrix:
	.zero		904


//--------------------- SYMBOLS --------------------------

	.type		.nv.reservedSmem.offset0,@object
	.size		.nv.reservedSmem.offset0,0x4
	.type		vprintf,@function
